//
// Generated by NVIDIA NVVM Compiler
//
// Compiler Build ID: CL-36424714
// Cuda compilation tools, release 13.0, V13.0.88
// Based on NVVM 20.0.0
//

.version 9.0
.target sm_100
.address_size 64

	// .globl	_Z6kernelPiPf
.extern .shared .align 16 .b8 sdata[];

.visible .entry _Z6kernelPiPf(
	.param .u64 .ptr .align 1 _Z6kernelPiPf_param_0,
	.param .u64 .ptr .align 1 _Z6kernelPiPf_param_1
)
{
	.reg .pred 	%p<2>;
	.reg .b32 	%r<8>;
	.reg .b32 	%f<3>;
	.reg .b64 	%rd<11>;
	.reg .b64 	%fd<5>;

	ld.param.u64 	%rd2, [_Z6kernelPiPf_param_0];
	ld.param.u64 	%rd3, [_Z6kernelPiPf_param_1];
	cvta.to.global.u64 	%rd1, %rd2;
	cvta.to.global.u64 	%rd4, %rd3;
	mov.u32 	%r2, %ntid.x;
	mov.u32 	%r3, %ctaid.x;
	mov.u32 	%r4, %tid.x;
	mad.lo.s32 	%r1, %r2, %r3, %r4;
	shl.b32 	%r5, %r1, 1;
	mul.wide.s32 	%rd5, %r5, 4;
	add.s64 	%rd6, %rd4, %rd5;
	ld.global.f32 	%f1, [%rd6];
	cvt.f64.f32 	%fd1, %f1;
	ld.global.f32 	%f2, [%rd6+4];
	cvt.f64.f32 	%fd2, %f2;
	mul.f64 	%fd3, %fd2, %fd2;
	fma.rn.f64 	%fd4, %fd1, %fd1, %fd3;
	setp.gtu.f64 	%p1, %fd4, 0d3FF0000000000000;
	@%p1 bra 	$L__BB0_2;
	mul.wide.s32 	%rd7, %r1, 4;
	add.s64 	%rd8, %rd1, %rd7;
	mov.b32 	%r6, 1;
	st.global.u32 	[%rd8], %r6;
	bra.uni 	$L__BB0_3;
$L__BB0_2:
	mul.wide.s32 	%rd9, %r1, 4;
	add.s64 	%rd10, %rd1, %rd9;
	mov.b32 	%r7, 0;
	st.global.u32 	[%rd10], %r7;
$L__BB0_3:
	ret;

}
	// .globl	_Z9reductionPi
.visible .entry _Z9reductionPi(
	.param .u64 .ptr .align 1 _Z9reductionPi_param_0
)
{
	.reg .pred 	%p<5>;
	.reg .b32 	%r<18>;
	.reg .b64 	%rd<7>;

	ld.param.u64 	%rd2, [_Z9reductionPi_param_0];
	cvta.to.global.u64 	%rd1, %rd2;
	mov.u32 	%r1, %tid.x;
	mov.u32 	%r2, %ctaid.x;
	mov.u32 	%r17, %ntid.x;
	mad.lo.s32 	%r7, %r2, %r17, %r1;
	mul.wide.s32 	%rd3, %r7, 4;
	add.s64 	%rd4, %rd1, %rd3;
	ld.global.u32 	%r8, [%rd4];
	shl.b32 	%r9, %r1, 2;
	mov.u32 	%r10, sdata;
	add.s32 	%r4, %r10, %r9;
	st.shared.u32 	[%r4], %r8;
	bar.sync 	0;
	setp.lt.u32 	%p1, %r17, 2;
	@%p1 bra 	$L__BB1_4;
$L__BB1_1:
	shr.u32 	%r6, %r17, 1;
	setp.ge.u32 	%p2, %r1, %r6;
	@%p2 bra 	$L__BB1_3;
	shl.b32 	%r11, %r6, 2;
	add.s32 	%r12, %r4, %r11;
	ld.shared.u32 	%r13, [%r12];
	ld.shared.u32 	%r14, [%r4];
	add.s32 	%r15, %r14, %r13;
	st.shared.u32 	[%r4], %r15;
$L__BB1_3:
	bar.sync 	0;
	setp.gt.u32 	%p3, %r17, 3;
	mov.u32 	%r17, %r6;
	@%p3 bra 	$L__BB1_1;
$L__BB1_4:
	setp.ne.s32 	%p4, %r1, 0;
	@%p4 bra 	$L__BB1_6;
	ld.shared.u32 	%r16, [sdata];
	mul.wide.u32 	%rd5, %r2, 4;
	add.s64 	%rd6, %rd1, %rd5;
	st.global.u32 	[%rd6], %r16;
$L__BB1_6:
	ret;

}


// ===== COMPILED SASS (sm_100) =====

	.target	sm_100

	.elftype	@"ET_EXEC"


//--------------------- .note.nv.tkinfo           --------------------------
	.section	.note.nv.tkinfo,"",@"SHT_NOTE"
	.sectionflags	@"SHF_NOTE_NV_TKINFO"
	.tkinfo
        /*0018*/ 	.word	0x00000002
        /*0030*/ 	.string	""
        /*0030*/ 	.string	"ptxas"
        /*0030*/ 	.string	"Cuda compilation tools, release 13.0, V13.0.88"
        /*0030*/ 	.string	"Build cuda_13.0.r13.0/compiler.36424714_0"
        /*0030*/ 	.string	"-arch sm_100 -m 64 "



//--------------------- .note.nv.cuinfo           --------------------------
	.section	.note.nv.cuinfo,"",@"SHT_NOTE"
	.sectionflags	@"SHF_NOTE_NV_CUINFO"
        /*0018*/ 	.short	0x0002
        /*001a*/ 	.short	0x0064
        /*001c*/ 	.short	0x0082
	.zero		2


//--------------------- .nv.info                  --------------------------
	.section	.nv.info,"",@"SHT_CUDA_INFO"
	.align	4


	//----- nvinfo : EIATTR_REGCOUNT
	.align		4
        /*0000*/ 	.byte	0x04, 0x2f
        /*0002*/ 	.short	(.L_1 - .L_0)
	.align		4
.L_0:
        /*0004*/ 	.word	index@(_Z6kernelPiPf)
        /*0008*/ 	.word	0x0000000c


	//----- nvinfo : EIATTR_FRAME_SIZE
	.align		4
.L_1:
        /*000c*/ 	.byte	0x04, 0x11
        /*000e*/ 	.short	(.L_3 - .L_2)
	.align		4
.L_2:
        /*0010*/ 	.word	index@(_Z6kernelPiPf)
        /*0014*/ 	.word	0x00000000


	//----- nvinfo : EIATTR_REGCOUNT
	.align		4
.L_3:
        /*0018*/ 	.byte	0x04, 0x2f
        /*001a*/ 	.short	(.L_5 - .L_4)
	.align		4
.L_4:
        /*001c*/ 	.word	index@(_Z9reductionPi)
        /*0020*/ 	.word	0x0000000b


	//----- nvinfo : EIATTR_FRAME_SIZE
	.align		4
.L_5:
        /*0024*/ 	.byte	0x04, 0x11
        /*0026*/ 	.short	(.L_7 - .L_6)
	.align		4
.L_6:
        /*0028*/ 	.word	index@(_Z9reductionPi)
        /*002c*/ 	.word	0x00000000


	//----- nvinfo : EIATTR_MIN_STACK_SIZE
	.align		4
.L_7:
        /*0030*/ 	.byte	0x04, 0x12
        /*0032*/ 	.short	(.L_9 - .L_8)
	.align		4
.L_8:
        /*0034*/ 	.word	index@(_Z9reductionPi)
        /*0038*/ 	.word	0x00000000


	//----- nvinfo : EIATTR_MIN_STACK_SIZE
	.align		4
.L_9:
        /*003c*/ 	.byte	0x04, 0x12
        /*003e*/ 	.short	(.L_11 - .L_10)
	.align		4
.L_10:
        /*0040*/ 	.word	index@(_Z6kernelPiPf)
        /*0044*/ 	.word	0x00000000
.L_11:


//--------------------- .nv.compat                --------------------------
	.section	.nv.compat,"",@"SHT_CUDA_COMPAT_INFO"
	.align	4
        /*0000*/ 	.byte	0x02, 0x09, 0x00, 0x00, 0x02, 0x02, 0x01, 0x00, 0x02, 0x05, 0x05, 0x00, 0x03, 0x07, 0x01, 0x01
        /*0010*/ 	.byte	0x02, 0x03, 0x00, 0x00, 0x02, 0x06, 0x01, 0x00, 0x04, 0x0b, 0x08, 0x00, 0x01, 0x00, 0x00, 0x00
        /*0020*/ 	.byte	0x00, 0x00, 0x00, 0x00


//--------------------- .nv.info._Z9reductionPi   --------------------------
	.section	.nv.info._Z9reductionPi,"",@"SHT_CUDA_INFO"
	.sectionflags	@""
	.align	4


	//----- nvinfo : EIATTR_CUDA_API_VERSION
	.align		4
        /*0000*/ 	.byte	0x04, 0x37
        /*0002*/ 	.short	(.L_13 - .L_12)
.L_12:
        /*0004*/ 	.word	0x00000082


	//----- nvinfo : EIATTR_KPARAM_INFO
	.align		4
.L_13:
        /*0008*/ 	.byte	0x04, 0x17
        /*000a*/ 	.short	(.L_15 - .L_14)
.L_14:
        /*000c*/ 	.word	0x00000000
        /*0010*/ 	.short	0x0000
        /*0012*/ 	.short	0x0000
        /*0014*/ 	.byte	0x00, 0xf5, 0x21, 0x00


	//----- nvinfo : EIATTR_SPARSE_MMA_MASK
	.align		4
.L_15:
        /*0018*/ 	.byte	0x03, 0x50
        /*001a*/ 	.short	0x0000


	//----- nvinfo : EIATTR_MAXREG_COUNT
	.align		4
        /*001c*/ 	.byte	0x03, 0x1b
        /*001e*/ 	.short	0x00ff


	//----- nvinfo : EIATTR_NUM_BARRIERS
	.align		4
        /*0020*/ 	.byte	0x02, 0x4c
        /*0022*/ 	.byte	0x01
	.zero		1


	//----- nvinfo : EIATTR_MERCURY_ISA_VERSION
	.align		4
        /*0024*/ 	.byte	0x03, 0x5f
        /*0026*/ 	.short	0x0101


	//----- nvinfo : EIATTR_VRC_CTA_INIT_COUNT
	.align		4
        /*0028*/ 	.byte	0x02, 0x4a
	.zero		1
	.zero		1


	//----- nvinfo : EIATTR_EXIT_INSTR_OFFSETS
	.align		4
        /*002c*/ 	.byte	0x04, 0x1c
        /*002e*/ 	.short	(.L_17 - .L_16)


	//   ....[0]....
.L_16:
        /*0030*/ 	.word	0x000001e0


	//   ....[1]....
        /*0034*/ 	.word	0x00000260


	//----- nvinfo : EIATTR_CBANK_PARAM_SIZE
	.align		4
.L_17:
        /*0038*/ 	.byte	0x03, 0x19
        /*003a*/ 	.short	0x0008


	//----- nvinfo : EIATTR_PARAM_CBANK
	.align		4
        /*003c*/ 	.byte	0x04, 0x0a
        /*003e*/ 	.short	(.L_19 - .L_18)
	.align		4
.L_18:
        /*0040*/ 	.word	index@(.nv.constant0._Z9reductionPi)
        /*0044*/ 	.short	0x0380
        /*0046*/ 	.short	0x0008


	//----- nvinfo : EIATTR_SW_WAR
	.align		4
.L_19:
        /*0048*/ 	.byte	0x04, 0x36
        /*004a*/ 	.short	(.L_21 - .L_20)
.L_20:
        /*004c*/ 	.word	0x00000008
.L_21:


//--------------------- .nv.info._Z6kernelPiPf    --------------------------
	.section	.nv.info._Z6kernelPiPf,"",@"SHT_CUDA_INFO"
	.sectionflags	@""
	.align	4


	//----- nvinfo : EIATTR_CUDA_API_VERSION
	.align		4
        /*0000*/ 	.byte	0x04, 0x37
        /*0002*/ 	.short	(.L_23 - .L_22)
.L_22:
        /*0004*/ 	.word	0x00000082


	//----- nvinfo : EIATTR_KPARAM_INFO
	.align		4
.L_23:
        /*0008*/ 	.byte	0x04, 0x17
        /*000a*/ 	.short	(.L_25 - .L_24)
.L_24:
        /*000c*/ 	.word	0x00000000
        /*0010*/ 	.short	0x0001
        /*0012*/ 	.short	0x0008
        /*0014*/ 	.byte	0x00, 0xf5, 0x21, 0x00


	//----- nvinfo : EIATTR_KPARAM_INFO
	.align		4
.L_25:
        /*0018*/ 	.byte	0x04, 0x17
        /*001a*/ 	.short	(.L_27 - .L_26)
.L_26:
        /*001c*/ 	.word	0x00000000
        /*0020*/ 	.short	0x0000
        /*0022*/ 	.short	0x0000
        /*0024*/ 	.byte	0x00, 0xf5, 0x21, 0x00


	//----- nvinfo : EIATTR_SPARSE_MMA_MASK
	.align		4
.L_27:
        /*0028*/ 	.byte	0x03, 0x50
        /*002a*/ 	.short	0x0000


	//----- nvinfo : EIATTR_MAXREG_COUNT
	.align		4
        /*002c*/ 	.byte	0x03, 0x1b
        /*002e*/ 	.short	0x00ff


	//----- nvinfo : EIATTR_MERCURY_ISA_VERSION
	.align		4
        /*0030*/ 	.byte	0x03, 0x5f
        /*0032*/ 	.short	0x0101


	//----- nvinfo : EIATTR_VRC_CTA_INIT_COUNT
	.align		4
        /*0034*/ 	.byte	0x02, 0x4a
	.zero		1
	.zero		1


	//----- nvinfo : EIATTR_EXIT_INSTR_OFFSETS
	.align		4
        /*0038*/ 	.byte	0x04, 0x1c
        /*003a*/ 	.short	(.L_29 - .L_28)


	//   ....[0]....
.L_28:
        /*003c*/ 	.word	0x00000140


	//   ....[1]....
        /*0040*/ 	.word	0x00000180


	//----- nvinfo : EIATTR_CBANK_PARAM_SIZE
	.align		4
.L_29:
        /*0044*/ 	.byte	0x03, 0x19
        /*0046*/ 	.short	0x0010


	//----- nvinfo : EIATTR_PARAM_CBANK
	.align		4
        /*0048*/ 	.byte	0x04, 0x0a
        /*004a*/ 	.short	(.L_31 - .L_30)
	.align		4
.L_30:
        /*004c*/ 	.word	index@(.nv.constant0._Z6kernelPiPf)
        /*0050*/ 	.short	0x0380
        /*0052*/ 	.short	0x0010


	//----- nvinfo : EIATTR_SW_WAR
	.align		4
.L_31:
        /*0054*/ 	.byte	0x04, 0x36
        /*0056*/ 	.short	(.L_33 - .L_32)
.L_32:
        /*0058*/ 	.word	0x00000008
.L_33:


//--------------------- .nv.callgraph             --------------------------
	.section	.nv.callgraph,"",@"SHT_CUDA_CALLGRAPH"
	.align	4
	.sectionentsize	8
	.align		4
        /*0000*/ 	.word	0x00000000
	.align		4
        /*0004*/ 	.word	0xffffffff
	.align		4
        /*0008*/ 	.word	0x00000000
	.align		4
        /*000c*/ 	.word	0xfffffffe
	.align		4
        /*0010*/ 	.word	0x00000000
	.align		4
        /*0014*/ 	.word	0xfffffffd
	.align		4
        /*0018*/ 	.word	0x00000000
	.align		4
        /*001c*/ 	.word	0xfffffffc


//--------------------- .text._Z9reductionPi      --------------------------
	.section	.text._Z9reductionPi,"ax",@progbits
	.align	128
        .global         _Z9reductionPi
        .type           _Z9reductionPi,@function
        .size           _Z9reductionPi,(.L_x_4 - _Z9reductionPi)
        .other          _Z9reductionPi,@"STO_CUDA_ENTRY STV_DEFAULT"
_Z9reductionPi:
.text._Z9reductionPi:
[----:B------:R-:W-:Y:S01]  /*0000*/  LDC R1, c[0x0][0x37c] ;  /* 0x0000df00ff017b82 */ /* 0x000fe20000000800 */
[----:B------:R-:W0:Y:S07]  /*0010*/  S2R R6, SR_TID.X ;  /* 0x0000000000067919 */ /* 0x000e2e0000002100 */
[----:B------:R-:W1:Y:S01]  /*0020*/  LDC.64 R2, c[0x0][0x380] ;  /* 0x0000e000ff027b82 */ /* 0x000e620000000a00 */
[----:B------:R-:W0:Y:S01]  /*0030*/  LDCU UR8, c[0x0][0x360] ;  /* 0x00006c00ff0877ac */ /* 0x000e220008000800 */
[----:B------:R-:W0:Y:S01]  /*0040*/  S2R R7, SR_CTAID.X ;  /* 0x0000000000077919 */ /* 0x000e220000002500 */
[----:B------:R-:W2:Y:S01]  /*0050*/  LDCU.64 UR6, c[0x0][0x358] ;  /* 0x00006b00ff0677ac */ /* 0x000ea20008000a00 */
[----:B0-----:R-:W-:-:S04]  /*0060*/  IMAD R5, R7, UR8, R6 ;  /* 0x0000000807057c24 */ /* 0x001fc8000f8e0206 */
[----:B-1----:R-:W-:-:S06]  /*0070*/  IMAD.WIDE R2, R5, 0x4, R2 ;  /* 0x0000000405027825 */ /* 0x002fcc00078e0202 */
[----:B--2---:R-:W2:Y:S01]  /*0080*/  LDG.E R2, desc[UR6][R2.64] ;  /* 0x0000000602027981 */ /* 0x004ea2000c1e1900 */
[----:B------:R-:W0:Y:S01]  /*0090*/  S2UR UR5, SR_CgaCtaId ;  /* 0x00000000000579c3 */ /* 0x000e220000008800 */
[----:B------:R-:W-:Y:S01]  /*00a0*/  UMOV UR4, 0x400 ;  /* 0x0000040000047882 */ /* 0x000fe20000000000 */
[----:B------:R-:W-:Y:S01]  /*00b0*/  UISETP.GE.U32.AND UP0, UPT, UR8, 0x2, UPT ;  /* 0x000000020800788c */ /* 0x000fe2000bf06070 */
[----:B------:R-:W-:Y:S01]  /*00c0*/  ISETP.NE.AND P0, PT, R6, RZ, PT ;  /* 0x000000ff0600720c */ /* 0x000fe20003f05270 */
[----:B0-----:R-:W-:-:S06]  /*00d0*/  ULEA UR4, UR5, UR4, 0x18 ;  /* 0x0000000405047291 */ /* 0x001fcc000f8ec0ff */
[----:B------:R-:W-:-:S05]  /*00e0*/  LEA R5, R6, UR4, 0x2 ;  /* 0x0000000406057c11 */ /* 0x000fca000f8e10ff */
[----:B--2---:R0:W-:Y:S01]  /*00f0*/  STS [R5], R2 ;  /* 0x0000000205007388 */ /* 0x0041e20000000800 */
[----:B------:R-:W-:Y:S06]  /*0100*/  BAR.SYNC.DEFER_BLOCKING 0x0 ;  /* 0x0000000000007b1d */ /* 0x000fec0000010000 */
[----:B------:R-:W-:Y:S05]  /*0110*/  BRA.U !UP0, `(.L_x_0) ;  /* 0x0000000108307547 */ /* 0x000fea000b800000 */
[----:B------:R-:W-:-:S07]  /*0120*/  IMAD.U32 R0, RZ, RZ, UR8 ;  /* 0x00000008ff007e24 */ /* 0x000fce000f8e00ff */
.L_x_1:
[----:B------:R-:W-:-:S04]  /*0130*/  SHF.R.U32.HI R8, RZ, 0x1, R0 ;  /* 0x00000001ff087819 */ /* 0x000fc80000011600 */
[----:B------:R-:W-:-:S13]  /*0140*/  ISETP.GE.U32.AND P1, PT, R6, R8, PT ;  /* 0x000000080600720c */ /* 0x000fda0003f26070 */
[----:B0-----:R-:W-:Y:S01]  /*0150*/  @!P1 IMAD R2, R8, 0x4, R5 ;  /* 0x0000000408029824 */ /* 0x001fe200078e0205 */
[----:B------:R-:W-:Y:S05]  /*0160*/  @!P1 LDS R3, [R5] ;  /* 0x0000000005039984 */ /* 0x000fea0000000800 */
[----:B------:R-:W0:Y:S02]  /*0170*/  @!P1 LDS R2, [R2] ;  /* 0x0000000002029984 */ /* 0x000e240000000800 */
[----:B0-----:R-:W-:-:S05]  /*0180*/  @!P1 IADD3 R4, PT, PT, R2, R3, RZ ;  /* 0x0000000302049210 */ /* 0x001fca0007ffe0ff */
[----:B------:R1:W-:Y:S01]  /*0190*/  @!P1 STS [R5], R4 ;  /* 0x0000000405009388 */ /* 0x0003e20000000800 */
[----:B------:R-:W-:Y:S01]  /*01a0*/  BAR.SYNC.DEFER_BLOCKING 0x0 ;  /* 0x0000000000007b1d */ /* 0x000fe20000010000 */
[----:B------:R-:W-:Y:S01]  /*01b0*/  ISETP.GT.U32.AND P1, PT, R0, 0x3, PT ;  /* 0x000000030000780c */ /* 0x000fe20003f24070 */
[----:B------:R-:W-:-:S12]  /*01c0*/  IMAD.MOV.U32 R0, RZ, RZ, R8 ;  /* 0x000000ffff007224 */ /* 0x000fd800078e0008 */
[----:B-1----:R-:W-:Y:S05]  /*01d0*/  @P1 BRA `(.L_x_1) ;  /* 0xfffffffc00d41947 */ /* 0x002fea000383ffff */
.L_x_0:
[----:B------:R-:W-:Y:S05]  /*01e0*/  @P0 EXIT ;  /* 0x000000000000094d */ /* 0x000fea0003800000 */
[----:B------:R-:W1:Y:S01]  /*01f0*/  S2UR UR5, SR_CgaCtaId ;  /* 0x00000000000579c3 */ /* 0x000e620000008800 */
[----:B------:R-:W-:-:S07]  /*0200*/  UMOV UR4, 0x400 ;  /* 0x0000040000047882 */ /* 0x000fce0000000000 */
[----:B0-----:R-:W0:Y:S01]  /*0210*/  LDC.64 R2, c[0x0][0x380] ;  /* 0x0000e000ff027b82 */ /* 0x001e220000000a00 */
[----:B-1----:R-:W-:Y:S01]  /*0220*/  ULEA UR4, UR5, UR4, 0x18 ;  /* 0x0000000405047291 */ /* 0x002fe2000f8ec0ff */
[----:B0-----:R-:W-:-:S08]  /*0230*/  IMAD.WIDE.U32 R2, R7, 0x4, R2 ;  /* 0x0000000407027825 */ /* 0x001fd000078e0002 */
[----:B------:R-:W0:Y:S04]  /*0240*/  LDS R5, [UR4] ;  /* 0x00000004ff057984 */ /* 0x000e280008000800 */
[----:B0-----:R-:W-:Y:S01]  /*0250*/  STG.E desc[UR6][R2.64], R5 ;  /* 0x0000000502007986 */ /* 0x001fe2000c101906 */
[----:B------:R-:W-:Y:S05]  /*0260*/  EXIT ;  /* 0x000000000000794d */ /* 0x000fea0003800000 */
.L_x_2:
[----:B------:R-:W-:-:S00]  /*0270*/  BRA `(.L_x_2) ;  /* 0xfffffffc00fc7947 */ /* 0x000fc0000383ffff */
[----:B------:R-:W-:-:S00]  /*0280*/  NOP ;  /* 0x0000000000007918 */ /* 0x000fc00000000000 */
[----:B------:R-:W-:-:S00]  /*0290*/  NOP ;  /* 0x0000000000007918 */ /* 0x000fc00000000000 */
[----:B------:R-:W-:-:S00]  /*02a0*/  NOP ;  /* 0x0000000000007918 */ /* 0x000fc00000000000 */
[----:B------:R-:W-:-:S00]  /*02b0*/  NOP ;  /* 0x0000000000007918 */ /* 0x000fc00000000000 */
[----:B------:R-:W-:-:S00]  /*02c0*/  NOP ;  /* 0x0000000000007918 */ /* 0x000fc00000000000 */
[----:B------:R-:W-:-:S00]  /*02d0*/  NOP ;  /* 0x0000000000007918 */ /* 0x000fc00000000000 */
[----:B------:R-:W-:-:S00]  /*02e0*/  NOP ;  /* 0x0000000000007918 */ /* 0x000fc00000000000 */
[----:B------:R-:W-:-:S00]  /*02f0*/  NOP ;  /* 0x0000000000007918 */ /* 0x000fc00000000000 */
.L_x_4:


//--------------------- .text._Z6kernelPiPf       --------------------------
	.section	.text._Z6kernelPiPf,"ax",@progbits
	.align	128
        .global         _Z6kernelPiPf
        .type           _Z6kernelPiPf,@function
        .size           _Z6kernelPiPf,(.L_x_5 - _Z6kernelPiPf)
        .other          _Z6kernelPiPf,@"STO_CUDA_ENTRY STV_DEFAULT"
_Z6kernelPiPf:
.text._Z6kernelPiPf:
[----:B------:R-:W-:Y:S01]  /*0000*/  LDC R1, c[0x0][0x37c] ;  /* 0x0000df00ff017b82 */ /* 0x000fe20000000800 */
[----:B------:R-:W0:Y:S01]  /*0010*/  S2R R9, SR_CTAID.X ;  /* 0x0000000000097919 */ /* 0x000e220000002500 */
[----:B------:R-:W0:Y:S06]  /*0020*/  LDCU UR6, c[0x0][0x360] ;  /* 0x00006c00ff0677ac */ /* 0x000e2c0008000800 */
[----:B------:R-:W1:Y:S01]  /*0030*/  LDC.64 R2, c[0x0][0x388] ;  /* 0x0000e200ff027b82 */ /* 0x000e620000000a00 */
[----:B------:R-:W0:Y:S01]  /*0040*/  S2R R0, SR_TID.X ;  /* 0x0000000000007919 */ /* 0x000e220000002100 */
[----:B------:R-:W2:Y:S01]  /*0050*/  LDCU.64 UR4, c[0x0][0x358] ;  /* 0x00006b00ff0477ac */ /* 0x000ea20008000a00 */
[----:B0-----:R-:W-:-:S05]  /*0060*/  IMAD R9, R9, UR6, R0 ;  /* 0x0000000609097c24 */ /* 0x001fca000f8e0200 */
[----:B------:R-:W-:-:S05]  /*0070*/  SHF.L.U32 R5, R9, 0x1, RZ ;  /* 0x0000000109057819 */ /* 0x000fca00000006ff */
[----:B-1----:R-:W-:-:S05]  /*0080*/  IMAD.WIDE R2, R5, 0x4, R2 ;  /* 0x0000000405027825 */ /* 0x002fca00078e0202 */
[----:B--2---:R-:W2:Y:S04]  /*0090*/  LDG.E R8, desc[UR4][R2.64+0x4] ;  /* 0x0000040402087981 */ /* 0x004ea8000c1e1900 */
[----:B------:R-:W3:Y:S01]  /*00a0*/  LDG.E R0, desc[UR4][R2.64] ;  /* 0x0000000402007981 */ /* 0x000ee2000c1e1900 */
[----:B--2---:R-:W0:Y:S08]  /*00b0*/  F2F.F64.F32 R6, R8 ;  /* 0x0000000800067310 */ /* 0x004e300000201800 */
[----:B---3--:R-:W1:Y:S01]  /*00c0*/  F2F.F64.F32 R4, R0 ;  /* 0x0000000000047310 */ /* 0x008e620000201800 */
[----:B0-----:R-:W-:-:S08]  /*00d0*/  DMUL R6, R6, R6 ;  /* 0x0000000606067228 */ /* 0x001fd00000000000 */
[----:B-1----:R-:W-:-:S08]  /*00e0*/  DFMA R6, R4, R4, R6 ;  /* 0x000000040406722b */ /* 0x002fd00000000006 */
[----:B------:R-:W-:-:S14]  /*00f0*/  DSETP.GTU.AND P0, PT, R6, 1, PT ;  /* 0x3ff000000600742a */ /* 0x000fdc0003f0c000 */
[----:B------:R-:W0:Y:S01]  /*0100*/  @!P0 LDC.64 R4, c[0x0][0x380] ;  /* 0x0000e000ff048b82 */ /* 0x000e220000000a00 */
[----:B------:R-:W-:Y:S01]  /*0110*/  @!P0 MOV R7, 0x1 ;  /* 0x0000000100078802 */ /* 0x000fe20000000f00 */
[----:B0-----:R-:W-:-:S05]  /*0120*/  @!P0 IMAD.WIDE R4, R9, 0x4, R4 ;  /* 0x0000000409048825 */ /* 0x001fca00078e0204 */
[----:B------:R0:W-:Y:S01]  /*0130*/  @!P0 STG.E desc[UR4][R4.64], R7 ;  /* 0x0000000704008986 */ /* 0x0001e2000c101904 */
[----:B------:R-:W-:Y:S05]  /*0140*/  @!P0 EXIT ;  /* 0x000000000000894d */ /* 0x000fea0003800000 */
[----:B------:R-:W1:Y:S02]  /*0150*/  LDC.64 R2, c[0x0][0x380] ;  /* 0x0000e000ff027b82 */ /* 0x000e640000000a00 */
[----:B-1----:R-:W-:-:S05]  /*0160*/  IMAD.WIDE R2, R9, 0x4, R2 ;  /* 0x0000000409027825 */ /* 0x002fca00078e0202 */
[----:B------:R-:W-:Y:S01]  /*0170*/  STG.E desc[UR4][R2.64], RZ ;  /* 0x000000ff02007986 */ /* 0x000fe2000c101904 */
[----:B------:R-:W-:Y:S05]  /*0180*/  EXIT ;  /* 0x000000000000794d */ /* 0x000fea0003800000 */
.L_x_3:
        /* <DEDUP_REMOVED lines=15> */
.L_x_5:


//--------------------- .nv.shared._Z9reductionPi --------------------------
	.section	.nv.shared._Z9reductionPi,"aw",@nobits
	.sectionflags	@""
	.align	16
	.zero		1024


//--------------------- .nv.shared.reserved.0     --------------------------
	.section	.nv.shared.reserved.0,"aw",@nobits
	.weak		__nv_reservedSMEM_offset_0_alias
	.size		__nv_reservedSMEM_offset_0_alias, 0, 64
	.other		__nv_reservedSMEM_offset_0_alias,@"STO_CUDA_RESERVED_SHARED STV_DEFAULT"
__nv_reservedSMEM_offset_0_alias:
	.zero		0
	.zero		64


//--------------------- .nv.shared._Z6kernelPiPf  --------------------------
	.section	.nv.shared._Z6kernelPiPf,"aw",@nobits
	.sectionflags	@""
	.align	16
	.zero		1024


//--------------------- .nv.constant0._Z9reductionPi --------------------------
	.section	.nv.constant0._Z9reductionPi,"a",@progbits
	.sectionflags	@""
	.align	4
.nv.constant0._Z9reductionPi:
	.zero		904


//--------------------- .nv.constant0._Z6kernelPiPf --------------------------
	.section	.nv.constant0._Z6kernelPiPf,"a",@progbits
	.sectionflags	@""
	.align	4
.nv.constant0._Z6kernelPiPf:
	.zero		912


//--------------------- SYMBOLS --------------------------

	.type		.nv.reservedSmem.offset0,@object
	.size		.nv.reservedSmem.offset0,0x4
	.type		.nv.reservedSmem.cap,@object
	.size		.nv.reservedSmem.cap,0x4
